//
// Generated by NVIDIA NVVM Compiler
//
// Compiler Build ID: CL-36424714
// Cuda compilation tools, release 13.0, V13.0.88
// Based on NVVM 20.0.0
//

.version 9.0
.target sm_100
.address_size 64

	// .globl	_Z17vector_add_kernelPKdS0_Pdj

.visible .entry _Z17vector_add_kernelPKdS0_Pdj(
	.param .u64 .ptr .align 1 _Z17vector_add_kernelPKdS0_Pdj_param_0,
	.param .u64 .ptr .align 1 _Z17vector_add_kernelPKdS0_Pdj_param_1,
	.param .u64 .ptr .align 1 _Z17vector_add_kernelPKdS0_Pdj_param_2,
	.param .u32 _Z17vector_add_kernelPKdS0_Pdj_param_3
)
{
	.reg .pred 	%p<2>;
	.reg .b32 	%r<6>;
	.reg .b64 	%rd<11>;
	.reg .b64 	%fd<4>;

	ld.param.u64 	%rd1, [_Z17vector_add_kernelPKdS0_Pdj_param_0];
	ld.param.u64 	%rd2, [_Z17vector_add_kernelPKdS0_Pdj_param_1];
	ld.param.u64 	%rd3, [_Z17vector_add_kernelPKdS0_Pdj_param_2];
	ld.param.u32 	%r2, [_Z17vector_add_kernelPKdS0_Pdj_param_3];
	mov.u32 	%r3, %ctaid.x;
	mov.u32 	%r4, %ntid.x;
	mov.u32 	%r5, %tid.x;
	mad.lo.s32 	%r1, %r3, %r4, %r5;
	setp.ge.u32 	%p1, %r1, %r2;
	@%p1 bra 	$L__BB0_2;
	cvta.to.global.u64 	%rd4, %rd1;
	cvta.to.global.u64 	%rd5, %rd2;
	cvta.to.global.u64 	%rd6, %rd3;
	mul.wide.u32 	%rd7, %r1, 8;
	add.s64 	%rd8, %rd4, %rd7;
	ld.global.f64 	%fd1, [%rd8];
	add.s64 	%rd9, %rd5, %rd7;
	ld.global.f64 	%fd2, [%rd9];
	add.f64 	%fd3, %fd1, %fd2;
	add.s64 	%rd10, %rd6, %rd7;
	st.global.f64 	[%rd10], %fd3;
$L__BB0_2:
	ret;

}


// ===== COMPILED SASS (sm_100) =====

	.target	sm_100

	.elftype	@"ET_EXEC"


//--------------------- .note.nv.tkinfo           --------------------------
	.section	.note.nv.tkinfo,"",@"SHT_NOTE"
	.sectionflags	@"SHF_NOTE_NV_TKINFO"
	.tkinfo
        /*0018*/ 	.word	0x00000002
        /*0030*/ 	.string	""
        /*0030*/ 	.string	"ptxas"
        /*0030*/ 	.string	"Cuda compilation tools, release 13.0, V13.0.88"
        /*0030*/ 	.string	"Build cuda_13.0.r13.0/compiler.36424714_0"
        /*0030*/ 	.string	"-arch sm_100 -m 64 "



//--------------------- .note.nv.cuinfo           --------------------------
	.section	.note.nv.cuinfo,"",@"SHT_NOTE"
	.sectionflags	@"SHF_NOTE_NV_CUINFO"
        /*0018*/ 	.short	0x0002
        /*001a*/ 	.short	0x0064
        /*001c*/ 	.short	0x0082
	.zero		2


//--------------------- .nv.info                  --------------------------
	.section	.nv.info,"",@"SHT_CUDA_INFO"
	.align	4


	//----- nvinfo : EIATTR_REGCOUNT
	.align		4
        /*0000*/ 	.byte	0x04, 0x2f
        /*0002*/ 	.short	(.L_1 - .L_0)
	.align		4
.L_0:
        /*0004*/ 	.word	index@(_Z17vector_add_kernelPKdS0_Pdj)
        /*0008*/ 	.word	0x0000000e


	//----- nvinfo : EIATTR_FRAME_SIZE
	.align		4
.L_1:
        /*000c*/ 	.byte	0x04, 0x11
        /*000e*/ 	.short	(.L_3 - .L_2)
	.align		4
.L_2:
        /*0010*/ 	.word	index@(_Z17vector_add_kernelPKdS0_Pdj)
        /*0014*/ 	.word	0x00000000


	//----- nvinfo : EIATTR_MIN_STACK_SIZE
	.align		4
.L_3:
        /*0018*/ 	.byte	0x04, 0x12
        /*001a*/ 	.short	(.L_5 - .L_4)
	.align		4
.L_4:
        /*001c*/ 	.word	index@(_Z17vector_add_kernelPKdS0_Pdj)
        /*0020*/ 	.word	0x00000000
.L_5:


//--------------------- .nv.compat                --------------------------
	.section	.nv.compat,"",@"SHT_CUDA_COMPAT_INFO"
	.align	4
        /*0000*/ 	.byte	0x02, 0x09, 0x00, 0x00, 0x02, 0x02, 0x01, 0x00, 0x02, 0x05, 0x05, 0x00, 0x03, 0x07, 0x01, 0x01
        /*0010*/ 	.byte	0x02, 0x03, 0x00, 0x00, 0x02, 0x06, 0x01, 0x00, 0x04, 0x0b, 0x08, 0x00, 0x01, 0x00, 0x00, 0x00
        /*0020*/ 	.byte	0x00, 0x00, 0x00, 0x00


//--------------------- .nv.info._Z17vector_add_kernelPKdS0_Pdj --------------------------
	.section	.nv.info._Z17vector_add_kernelPKdS0_Pdj,"",@"SHT_CUDA_INFO"
	.sectionflags	@""
	.align	4


	//----- nvinfo : EIATTR_CUDA_API_VERSION
	.align		4
        /*0000*/ 	.byte	0x04, 0x37
        /*0002*/ 	.short	(.L_7 - .L_6)
.L_6:
        /*0004*/ 	.word	0x00000082


	//----- nvinfo : EIATTR_KPARAM_INFO
	.align		4
.L_7:
        /*0008*/ 	.byte	0x04, 0x17
        /*000a*/ 	.short	(.L_9 - .L_8)
.L_8:
        /*000c*/ 	.word	0x00000000
        /*0010*/ 	.short	0x0003
        /*0012*/ 	.short	0x0018
        /*0014*/ 	.byte	0x00, 0xf0, 0x11, 0x00


	//----- nvinfo : EIATTR_KPARAM_INFO
	.align		4
.L_9:
        /*0018*/ 	.byte	0x04, 0x17
        /*001a*/ 	.short	(.L_11 - .L_10)
.L_10:
        /*001c*/ 	.word	0x00000000
        /*0020*/ 	.short	0x0002
        /*0022*/ 	.short	0x0010
        /*0024*/ 	.byte	0x00, 0xf5, 0x21, 0x00


	//----- nvinfo : EIATTR_KPARAM_INFO
	.align		4
.L_11:
        /*0028*/ 	.byte	0x04, 0x17
        /*002a*/ 	.short	(.L_13 - .L_12)
.L_12:
        /*002c*/ 	.word	0x00000000
        /*0030*/ 	.short	0x0001
        /*0032*/ 	.short	0x0008
        /*0034*/ 	.byte	0x00, 0xf5, 0x21, 0x00


	//----- nvinfo : EIATTR_KPARAM_INFO
	.align		4
.L_13:
        /*0038*/ 	.byte	0x04, 0x17
        /*003a*/ 	.short	(.L_15 - .L_14)
.L_14:
        /*003c*/ 	.word	0x00000000
        /*0040*/ 	.short	0x0000
        /*0042*/ 	.short	0x0000
        /*0044*/ 	.byte	0x00, 0xf5, 0x21, 0x00


	//----- nvinfo : EIATTR_SPARSE_MMA_MASK
	.align		4
.L_15:
        /*0048*/ 	.byte	0x03, 0x50
        /*004a*/ 	.short	0x0000


	//----- nvinfo : EIATTR_MAXREG_COUNT
	.align		4
        /*004c*/ 	.byte	0x03, 0x1b
        /*004e*/ 	.short	0x00ff


	//----- nvinfo : EIATTR_MERCURY_ISA_VERSION
	.align		4
        /*0050*/ 	.byte	0x03, 0x5f
        /*0052*/ 	.short	0x0101


	//----- nvinfo : EIATTR_VRC_CTA_INIT_COUNT
	.align		4
        /*0054*/ 	.byte	0x02, 0x4a
	.zero		1
	.zero		1


	//----- nvinfo : EIATTR_EXIT_INSTR_OFFSETS
	.align		4
        /*0058*/ 	.byte	0x04, 0x1c
        /*005a*/ 	.short	(.L_17 - .L_16)


	//   ....[0]....
.L_16:
        /*005c*/ 	.word	0x00000070


	//   ....[1]....
        /*0060*/ 	.word	0x00000130


	//----- nvinfo : EIATTR_CBANK_PARAM_SIZE
	.align		4
.L_17:
        /*0064*/ 	.byte	0x03, 0x19
        /*0066*/ 	.short	0x001c


	//----- nvinfo : EIATTR_PARAM_CBANK
	.align		4
        /*0068*/ 	.byte	0x04, 0x0a
        /*006a*/ 	.short	(.L_19 - .L_18)
	.align		4
.L_18:
        /*006c*/ 	.word	index@(.nv.constant0._Z17vector_add_kernelPKdS0_Pdj)
        /*0070*/ 	.short	0x0380
        /*0072*/ 	.short	0x001c


	//----- nvinfo : EIATTR_SW_WAR
	.align		4
.L_19:
        /*0074*/ 	.byte	0x04, 0x36
        /*0076*/ 	.short	(.L_21 - .L_20)
.L_20:
        /*0078*/ 	.word	0x00000008
.L_21:


//--------------------- .nv.callgraph             --------------------------
	.section	.nv.callgraph,"",@"SHT_CUDA_CALLGRAPH"
	.align	4
	.sectionentsize	8
	.align		4
        /*0000*/ 	.word	0x00000000
	.align		4
        /*0004*/ 	.word	0xffffffff
	.align		4
        /*0008*/ 	.word	0x00000000
	.align		4
        /*000c*/ 	.word	0xfffffffe
	.align		4
        /*0010*/ 	.word	0x00000000
	.align		4
        /*0014*/ 	.word	0xfffffffd
	.align		4
        /*0018*/ 	.word	0x00000000
	.align		4
        /*001c*/ 	.word	0xfffffffc


//--------------------- .text._Z17vector_add_kernelPKdS0_Pdj --------------------------
	.section	.text._Z17vector_add_kernelPKdS0_Pdj,"ax",@progbits
	.align	128
        .global         _Z17vector_add_kernelPKdS0_Pdj
        .type           _Z17vector_add_kernelPKdS0_Pdj,@function
        .size           _Z17vector_add_kernelPKdS0_Pdj,(.L_x_1 - _Z17vector_add_kernelPKdS0_Pdj)
        .other          _Z17vector_add_kernelPKdS0_Pdj,@"STO_CUDA_ENTRY STV_DEFAULT"
_Z17vector_add_kernelPKdS0_Pdj:
.text._Z17vector_add_kernelPKdS0_Pdj:
[----:B------:R-:W-:Y:S01]  /*0000*/  LDC R1, c[0x0][0x37c] ;  /* 0x0000df00ff017b82 */ /* 0x000fe20000000800 */
[----:B------:R-:W0:Y:S07]  /*0010*/  S2R R0, SR_TID.X ;  /* 0x0000000000007919 */ /* 0x000e2e0000002100 */
[----:B------:R-:W0:Y:S01]  /*0020*/  S2UR UR4, SR_CTAID.X ;  /* 0x00000000000479c3 */ /* 0x000e220000002500 */
[----:B------:R-:W1:Y:S07]  /*0030*/  LDCU UR5, c[0x0][0x398] ;  /* 0x00007300ff0577ac */ /* 0x000e6e0008000800 */
[----:B------:R-:W0:Y:S02]  /*0040*/  LDC R11, c[0x0][0x360] ;  /* 0x0000d800ff0b7b82 */ /* 0x000e240000000800 */
[----:B0-----:R-:W-:-:S05]  /*0050*/  IMAD R11, R11, UR4, R0 ;  /* 0x000000040b0b7c24 */ /* 0x001fca000f8e0200 */
[----:B-1----:R-:W-:-:S13]  /*0060*/  ISETP.GE.U32.AND P0, PT, R11, UR5, PT ;  /* 0x000000050b007c0c */ /* 0x002fda000bf06070 */
[----:B------:R-:W-:Y:S05]  /*0070*/  @P0 EXIT ;  /* 0x000000000000094d */ /* 0x000fea0003800000 */
[----:B------:R-:W0:Y:S01]  /*0080*/  LDC.64 R2, c[0x0][0x380] ;  /* 0x0000e000ff027b82 */ /* 0x000e220000000a00 */
[----:B------:R-:W1:Y:S07]  /*0090*/  LDCU.64 UR4, c[0x0][0x358] ;  /* 0x00006b00ff0477ac */ /* 0x000e6e0008000a00 */
[----:B------:R-:W2:Y:S08]  /*00a0*/  LDC.64 R4, c[0x0][0x388] ;  /* 0x0000e200ff047b82 */ /* 0x000eb00000000a00 */
[----:B------:R-:W3:Y:S01]  /*00b0*/  LDC.64 R8, c[0x0][0x390] ;  /* 0x0000e400ff087b82 */ /* 0x000ee20000000a00 */
[----:B0-----:R-:W-:-:S06]  /*00c0*/  IMAD.WIDE.U32 R2, R11, 0x8, R2 ;  /* 0x000000080b027825 */ /* 0x001fcc00078e0002 */
[----:B-1----:R-:W4:Y:S01]  /*00d0*/  LDG.E.64 R2, desc[UR4][R2.64] ;  /* 0x0000000402027981 */ /* 0x002f22000c1e1b00 */
[----:B--2---:R-:W-:-:S06]  /*00e0*/  IMAD.WIDE.U32 R4, R11, 0x8, R4 ;  /* 0x000000080b047825 */ /* 0x004fcc00078e0004 */
[----:B------:R-:W4:Y:S01]  /*00f0*/  LDG.E.64 R4, desc[UR4][R4.64] ;  /* 0x0000000404047981 */ /* 0x000f22000c1e1b00 */
[----:B---3--:R-:W-:Y:S01]  /*0100*/  IMAD.WIDE.U32 R8, R11, 0x8, R8 ;  /* 0x000000080b087825 */ /* 0x008fe200078e0008 */
[----:B----4-:R-:W-:-:S07]  /*0110*/  DADD R6, R2, R4 ;  /* 0x0000000002067229 */ /* 0x010fce0000000004 */
[----:B------:R-:W-:Y:S01]  /*0120*/  STG.E.64 desc[UR4][R8.64], R6 ;  /* 0x0000000608007986 */ /* 0x000fe2000c101b04 */
[----:B------:R-:W-:Y:S05]  /*0130*/  EXIT ;  /* 0x000000000000794d */ /* 0x000fea0003800000 */
.L_x_0:
[----:B------:R-:W-:-:S00]  /*0140*/  BRA `(.L_x_0) ;  /* 0xfffffffc00fc7947 */ /* 0x000fc0000383ffff */
[----:B------:R-:W-:-:S00]  /*0150*/  NOP ;  /* 0x0000000000007918 */ /* 0x000fc00000000000 */
        /* <DEDUP_REMOVED lines=10> */
.L_x_1:


//--------------------- .nv.shared.reserved.0     --------------------------
	.section	.nv.shared.reserved.0,"aw",@nobits
	.weak		__nv_reservedSMEM_offset_0_alias
	.size		__nv_reservedSMEM_offset_0_alias, 0, 64
	.other		__nv_reservedSMEM_offset_0_alias,@"STO_CUDA_RESERVED_SHARED STV_DEFAULT"
__nv_reservedSMEM_offset_0_alias:
	.zero		0
	.zero		64


//--------------------- .nv.constant0._Z17vector_add_kernelPKdS0_Pdj --------------------------
	.section	.nv.constant0._Z17vector_add_kernelPKdS0_Pdj,"a",@progbits
	.sectionflags	@""
	.align	4
.nv.constant0._Z17vector_add_kernelPKdS0_Pdj:
	.zero		924


//--------------------- SYMBOLS --------------------------

	.type		.nv.reservedSmem.offset0,@object
	.size		.nv.reservedSmem.offset0,0x4
